//
// Generated by NVIDIA NVVM Compiler
//
// Compiler Build ID: CL-36424714
// Cuda compilation tools, release 13.0, V13.0.88
// Based on NVVM 20.0.0
//

.version 9.0
.target sm_100
.address_size 64

	// .globl	_Z16mish_kernel_bf16PK13__nv_bfloat16PS_i

.visible .entry _Z16mish_kernel_bf16PK13__nv_bfloat16PS_i(
	.param .u64 .ptr .align 1 _Z16mish_kernel_bf16PK13__nv_bfloat16PS_i_param_0,
	.param .u64 .ptr .align 1 _Z16mish_kernel_bf16PK13__nv_bfloat16PS_i_param_1,
	.param .u32 _Z16mish_kernel_bf16PK13__nv_bfloat16PS_i_param_2
)
{
	.reg .pred 	%p<17>;
	.reg .b16 	%rs<13>;
	.reg .b32 	%r<32>;
	.reg .b32 	%f<125>;
	.reg .b64 	%rd<19>;

	ld.param.u64 	%rd3, [_Z16mish_kernel_bf16PK13__nv_bfloat16PS_i_param_0];
	ld.param.u64 	%rd4, [_Z16mish_kernel_bf16PK13__nv_bfloat16PS_i_param_1];
	ld.param.u32 	%r16, [_Z16mish_kernel_bf16PK13__nv_bfloat16PS_i_param_2];
	cvta.to.global.u64 	%rd1, %rd4;
	cvta.to.global.u64 	%rd2, %rd3;
	mov.u32 	%r17, %ctaid.x;
	mov.u32 	%r18, %ntid.x;
	mov.u32 	%r19, %tid.x;
	mad.lo.s32 	%r31, %r17, %r18, %r19;
	mov.u32 	%r20, %nctaid.x;
	mul.lo.s32 	%r2, %r18, %r20;
	or.b64  	%rd5, %rd4, %rd3;
	and.b64  	%rd6, %rd5, 15;
	setp.eq.s64 	%p1, %rd6, 0;
	@%p1 bra 	$L__BB0_5;
	setp.ge.s32 	%p2, %r31, %r16;
	@%p2 bra 	$L__BB0_28;
$L__BB0_2:
	mul.wide.s32 	%rd7, %r31, 2;
	add.s64 	%rd8, %rd2, %rd7;
	ld.global.u16 	%rs1, [%rd8];
	// begin inline asm
	{ cvt.f32.bf16 %f35, %rs1;}

	// end inline asm
	setp.ge.f32 	%p3, %f35, 0f41A00000;
	mov.f32 	%f124, %f35;
	@%p3 bra 	$L__BB0_4;
	mul.f32 	%f36, %f35, 0f3FB8AA3B;
	ex2.approx.f32 	%f37, %f36;
	mov.f32 	%f38, 0f3F800000;
	add.rn.f32 	%f39, %f38, %f37;
	lg2.approx.f32 	%f40, %f39;
	mul.f32 	%f124, %f40, 0f3F317218;
$L__BB0_4:
	tanh.approx.f32 	%f42, %f124;
	mul.rn.f32 	%f41, %f35, %f42;
	// begin inline asm
	{  cvt.rn.bf16.f32 %rs2, %f41;}

	// end inline asm
	add.s64 	%rd10, %rd1, %rd7;
	st.global.u16 	[%rd10], %rs2;
	add.s32 	%r31, %r31, %r2;
	setp.lt.s32 	%p4, %r31, %r16;
	@%p4 bra 	$L__BB0_2;
	bra.uni 	$L__BB0_28;
$L__BB0_5:
	shr.s32 	%r21, %r16, 31;
	shr.u32 	%r22, %r21, 29;
	add.s32 	%r23, %r16, %r22;
	shr.s32 	%r3, %r23, 3;
	setp.ge.s32 	%p5, %r31, %r3;
	@%p5 bra 	$L__BB0_24;
	mov.u32 	%r30, %r31;
$L__BB0_7:
	mul.wide.s32 	%rd11, %r30, 16;
	add.s64 	%rd12, %rd2, %rd11;
	ld.global.v4.u32 	{%r24, %r5, %r6, %r7}, [%rd12];
	mov.b32 	{%rs3, %rs4}, %r24;
	// begin inline asm
	{ cvt.f32.bf16 %f43, %rs3;}

	// end inline asm
	// begin inline asm
	{ cvt.f32.bf16 %f44, %rs4;}

	// end inline asm
	setp.ge.f32 	%p6, %f43, 0f41A00000;
	mov.f32 	%f115, %f43;
	@%p6 bra 	$L__BB0_9;
	mul.f32 	%f45, %f43, 0f3FB8AA3B;
	ex2.approx.f32 	%f46, %f45;
	mov.f32 	%f47, 0f3F800000;
	add.rn.f32 	%f48, %f47, %f46;
	lg2.approx.f32 	%f49, %f48;
	mul.f32 	%f115, %f49, 0f3F317218;
$L__BB0_9:
	tanh.approx.f32 	%f50, %f115;
	mul.rn.f32 	%f5, %f43, %f50;
	setp.ge.f32 	%p7, %f44, 0f41A00000;
	mov.f32 	%f116, %f44;
	@%p7 bra 	$L__BB0_11;
	mul.f32 	%f51, %f44, 0f3FB8AA3B;
	ex2.approx.f32 	%f52, %f51;
	mov.f32 	%f53, 0f3F800000;
	add.rn.f32 	%f54, %f53, %f52;
	lg2.approx.f32 	%f55, %f54;
	mul.f32 	%f116, %f55, 0f3F317218;
$L__BB0_11:
	tanh.approx.f32 	%f60, %f116;
	mul.rn.f32 	%f57, %f44, %f60;
	// begin inline asm
	{ cvt.rn.bf16x2.f32 %r25, %f57, %f5;}

	// end inline asm
	mov.b32 	{%rs5, %rs6}, %r5;
	// begin inline asm
	{ cvt.f32.bf16 %f58, %rs5;}

	// end inline asm
	// begin inline asm
	{ cvt.f32.bf16 %f59, %rs6;}

	// end inline asm
	setp.ge.f32 	%p8, %f58, 0f41A00000;
	mov.f32 	%f117, %f58;
	@%p8 bra 	$L__BB0_13;
	mul.f32 	%f61, %f58, 0f3FB8AA3B;
	ex2.approx.f32 	%f62, %f61;
	mov.f32 	%f63, 0f3F800000;
	add.rn.f32 	%f64, %f63, %f62;
	lg2.approx.f32 	%f65, %f64;
	mul.f32 	%f117, %f65, 0f3F317218;
$L__BB0_13:
	tanh.approx.f32 	%f66, %f117;
	mul.rn.f32 	%f12, %f58, %f66;
	setp.ge.f32 	%p9, %f59, 0f41A00000;
	mov.f32 	%f118, %f59;
	@%p9 bra 	$L__BB0_15;
	mul.f32 	%f67, %f59, 0f3FB8AA3B;
	ex2.approx.f32 	%f68, %f67;
	mov.f32 	%f69, 0f3F800000;
	add.rn.f32 	%f70, %f69, %f68;
	lg2.approx.f32 	%f71, %f70;
	mul.f32 	%f118, %f71, 0f3F317218;
$L__BB0_15:
	tanh.approx.f32 	%f76, %f118;
	mul.rn.f32 	%f73, %f59, %f76;
	// begin inline asm
	{ cvt.rn.bf16x2.f32 %r26, %f73, %f12;}

	// end inline asm
	mov.b32 	{%rs7, %rs8}, %r6;
	// begin inline asm
	{ cvt.f32.bf16 %f74, %rs7;}

	// end inline asm
	// begin inline asm
	{ cvt.f32.bf16 %f75, %rs8;}

	// end inline asm
	setp.ge.f32 	%p10, %f74, 0f41A00000;
	mov.f32 	%f119, %f74;
	@%p10 bra 	$L__BB0_17;
	mul.f32 	%f77, %f74, 0f3FB8AA3B;
	ex2.approx.f32 	%f78, %f77;
	mov.f32 	%f79, 0f3F800000;
	add.rn.f32 	%f80, %f79, %f78;
	lg2.approx.f32 	%f81, %f80;
	mul.f32 	%f119, %f81, 0f3F317218;
$L__BB0_17:
	tanh.approx.f32 	%f82, %f119;
	mul.rn.f32 	%f19, %f74, %f82;
	setp.ge.f32 	%p11, %f75, 0f41A00000;
	mov.f32 	%f120, %f75;
	@%p11 bra 	$L__BB0_19;
	mul.f32 	%f83, %f75, 0f3FB8AA3B;
	ex2.approx.f32 	%f84, %f83;
	mov.f32 	%f85, 0f3F800000;
	add.rn.f32 	%f86, %f85, %f84;
	lg2.approx.f32 	%f87, %f86;
	mul.f32 	%f120, %f87, 0f3F317218;
$L__BB0_19:
	tanh.approx.f32 	%f92, %f120;
	mul.rn.f32 	%f89, %f75, %f92;
	// begin inline asm
	{ cvt.rn.bf16x2.f32 %r27, %f89, %f19;}

	// end inline asm
	mov.b32 	{%rs9, %rs10}, %r7;
	// begin inline asm
	{ cvt.f32.bf16 %f90, %rs9;}

	// end inline asm
	// begin inline asm
	{ cvt.f32.bf16 %f91, %rs10;}

	// end inline asm
	setp.ge.f32 	%p12, %f90, 0f41A00000;
	mov.f32 	%f121, %f90;
	@%p12 bra 	$L__BB0_21;
	mul.f32 	%f93, %f90, 0f3FB8AA3B;
	ex2.approx.f32 	%f94, %f93;
	mov.f32 	%f95, 0f3F800000;
	add.rn.f32 	%f96, %f95, %f94;
	lg2.approx.f32 	%f97, %f96;
	mul.f32 	%f121, %f97, 0f3F317218;
$L__BB0_21:
	tanh.approx.f32 	%f98, %f121;
	mul.rn.f32 	%f26, %f90, %f98;
	setp.ge.f32 	%p13, %f91, 0f41A00000;
	mov.f32 	%f122, %f91;
	@%p13 bra 	$L__BB0_23;
	mul.f32 	%f99, %f91, 0f3FB8AA3B;
	ex2.approx.f32 	%f100, %f99;
	mov.f32 	%f101, 0f3F800000;
	add.rn.f32 	%f102, %f101, %f100;
	lg2.approx.f32 	%f103, %f102;
	mul.f32 	%f122, %f103, 0f3F317218;
$L__BB0_23:
	tanh.approx.f32 	%f106, %f122;
	mul.rn.f32 	%f105, %f91, %f106;
	// begin inline asm
	{ cvt.rn.bf16x2.f32 %r28, %f105, %f26;}

	// end inline asm
	add.s64 	%rd14, %rd1, %rd11;
	st.global.v4.u32 	[%rd14], {%r25, %r26, %r27, %r28};
	add.s32 	%r30, %r30, %r2;
	setp.lt.s32 	%p14, %r30, %r3;
	@%p14 bra 	$L__BB0_7;
$L__BB0_24:
	shl.b32 	%r12, %r3, 3;
	sub.s32 	%r29, %r16, %r12;
	setp.ge.s32 	%p15, %r31, %r29;
	@%p15 bra 	$L__BB0_28;
	add.s32 	%r13, %r12, %r31;
	mul.wide.s32 	%rd15, %r13, 2;
	add.s64 	%rd16, %rd2, %rd15;
	ld.global.u16 	%rs11, [%rd16];
	// begin inline asm
	{ cvt.f32.bf16 %f107, %rs11;}

	// end inline asm
	setp.ge.f32 	%p16, %f107, 0f41A00000;
	mov.f32 	%f123, %f107;
	@%p16 bra 	$L__BB0_27;
	mul.f32 	%f108, %f107, 0f3FB8AA3B;
	ex2.approx.f32 	%f109, %f108;
	mov.f32 	%f110, 0f3F800000;
	add.rn.f32 	%f111, %f110, %f109;
	lg2.approx.f32 	%f112, %f111;
	mul.f32 	%f123, %f112, 0f3F317218;
$L__BB0_27:
	tanh.approx.f32 	%f114, %f123;
	mul.rn.f32 	%f113, %f107, %f114;
	// begin inline asm
	{  cvt.rn.bf16.f32 %rs12, %f113;}

	// end inline asm
	add.s64 	%rd18, %rd1, %rd15;
	st.global.u16 	[%rd18], %rs12;
$L__BB0_28:
	ret;

}


// ===== COMPILED SASS (sm_100) =====

	.target	sm_100

	.elftype	@"ET_EXEC"


//--------------------- .note.nv.tkinfo           --------------------------
	.section	.note.nv.tkinfo,"",@"SHT_NOTE"
	.sectionflags	@"SHF_NOTE_NV_TKINFO"
	.tkinfo
        /*0018*/ 	.word	0x00000002
        /*0030*/ 	.string	""
        /*0030*/ 	.string	"ptxas"
        /*0030*/ 	.string	"Cuda compilation tools, release 13.0, V13.0.88"
        /*0030*/ 	.string	"Build cuda_13.0.r13.0/compiler.36424714_0"
        /*0030*/ 	.string	"-arch sm_100 -m 64 "



//--------------------- .note.nv.cuinfo           --------------------------
	.section	.note.nv.cuinfo,"",@"SHT_NOTE"
	.sectionflags	@"SHF_NOTE_NV_CUINFO"
        /*0018*/ 	.short	0x0002
        /*001a*/ 	.short	0x0064
        /*001c*/ 	.short	0x0082
	.zero		2


//--------------------- .nv.info                  --------------------------
	.section	.nv.info,"",@"SHT_CUDA_INFO"
	.align	4


	//----- nvinfo : EIATTR_REGCOUNT
	.align		4
        /*0000*/ 	.byte	0x04, 0x2f
        /*0002*/ 	.short	(.L_1 - .L_0)
	.align		4
.L_0:
        /*0004*/ 	.word	index@(_Z16mish_kernel_bf16PK13__nv_bfloat16PS_i)
        /*0008*/ 	.word	0x0000001c


	//----- nvinfo : EIATTR_FRAME_SIZE
	.align		4
.L_1:
        /*000c*/ 	.byte	0x04, 0x11
        /*000e*/ 	.short	(.L_3 - .L_2)
	.align		4
.L_2:
        /*0010*/ 	.word	index@(_Z16mish_kernel_bf16PK13__nv_bfloat16PS_i)
        /*0014*/ 	.word	0x00000000


	//----- nvinfo : EIATTR_MIN_STACK_SIZE
	.align		4
.L_3:
        /*0018*/ 	.byte	0x04, 0x12
        /*001a*/ 	.short	(.L_5 - .L_4)
	.align		4
.L_4:
        /*001c*/ 	.word	index@(_Z16mish_kernel_bf16PK13__nv_bfloat16PS_i)
        /*0020*/ 	.word	0x00000000
.L_5:


//--------------------- .nv.compat                --------------------------
	.section	.nv.compat,"",@"SHT_CUDA_COMPAT_INFO"
	.align	4
        /*0000*/ 	.byte	0x02, 0x09, 0x00, 0x00, 0x02, 0x02, 0x01, 0x00, 0x02, 0x05, 0x05, 0x00, 0x03, 0x07, 0x01, 0x01
        /*0010*/ 	.byte	0x02, 0x03, 0x00, 0x00, 0x02, 0x06, 0x01, 0x00, 0x04, 0x0b, 0x08, 0x00, 0x01, 0x00, 0x00, 0x00
        /*0020*/ 	.byte	0x00, 0x00, 0x00, 0x00


//--------------------- .nv.info._Z16mish_kernel_bf16PK13__nv_bfloat16PS_i --------------------------
	.section	.nv.info._Z16mish_kernel_bf16PK13__nv_bfloat16PS_i,"",@"SHT_CUDA_INFO"
	.sectionflags	@""
	.align	4


	//----- nvinfo : EIATTR_CUDA_API_VERSION
	.align		4
        /*0000*/ 	.byte	0x04, 0x37
        /*0002*/ 	.short	(.L_7 - .L_6)
.L_6:
        /*0004*/ 	.word	0x00000082


	//----- nvinfo : EIATTR_KPARAM_INFO
	.align		4
.L_7:
        /*0008*/ 	.byte	0x04, 0x17
        /*000a*/ 	.short	(.L_9 - .L_8)
.L_8:
        /*000c*/ 	.word	0x00000000
        /*0010*/ 	.short	0x0002
        /*0012*/ 	.short	0x0010
        /*0014*/ 	.byte	0x00, 0xf0, 0x11, 0x00


	//----- nvinfo : EIATTR_KPARAM_INFO
	.align		4
.L_9:
        /*0018*/ 	.byte	0x04, 0x17
        /*001a*/ 	.short	(.L_11 - .L_10)
.L_10:
        /*001c*/ 	.word	0x00000000
        /*0020*/ 	.short	0x0001
        /*0022*/ 	.short	0x0008
        /*0024*/ 	.byte	0x00, 0xf5, 0x21, 0x00


	//----- nvinfo : EIATTR_KPARAM_INFO
	.align		4
.L_11:
        /*0028*/ 	.byte	0x04, 0x17
        /*002a*/ 	.short	(.L_13 - .L_12)
.L_12:
        /*002c*/ 	.word	0x00000000
        /*0030*/ 	.short	0x0000
        /*0032*/ 	.short	0x0000
        /*0034*/ 	.byte	0x00, 0xf5, 0x21, 0x00


	//----- nvinfo : EIATTR_SPARSE_MMA_MASK
	.align		4
.L_13:
        /*0038*/ 	.byte	0x03, 0x50
        /*003a*/ 	.short	0x0000


	//----- nvinfo : EIATTR_MAXREG_COUNT
	.align		4
        /*003c*/ 	.byte	0x03, 0x1b
        /*003e*/ 	.short	0x00ff


	//----- nvinfo : EIATTR_MERCURY_ISA_VERSION
	.align		4
        /*0040*/ 	.byte	0x03, 0x5f
        /*0042*/ 	.short	0x0101


	//----- nvinfo : EIATTR_VRC_CTA_INIT_COUNT
	.align		4
        /*0044*/ 	.byte	0x02, 0x4a
	.zero		1
	.zero		1


	//----- nvinfo : EIATTR_EXIT_INSTR_OFFSETS
	.align		4
        /*0048*/ 	.byte	0x04, 0x1c
        /*004a*/ 	.short	(.L_15 - .L_14)


	//   ....[0]....
.L_14:
        /*004c*/ 	.word	0x00000110


	//   ....[1]....
        /*0050*/ 	.word	0x000002d0


	//   ....[2]....
        /*0054*/ 	.word	0x00000e40


	//   ....[3]....
        /*0058*/ 	.word	0x00001000


	//----- nvinfo : EIATTR_CRS_STACK_SIZE
	.align		4
.L_15:
        /*005c*/ 	.byte	0x04, 0x1e
        /*005e*/ 	.short	(.L_17 - .L_16)
.L_16:
        /*0060*/ 	.word	0x00000000


	//----- nvinfo : EIATTR_CBANK_PARAM_SIZE
	.align		4
.L_17:
        /*0064*/ 	.byte	0x03, 0x19
        /*0066*/ 	.short	0x0014


	//----- nvinfo : EIATTR_PARAM_CBANK
	.align		4
        /*0068*/ 	.byte	0x04, 0x0a
        /*006a*/ 	.short	(.L_19 - .L_18)
	.align		4
.L_18:
        /*006c*/ 	.word	index@(.nv.constant0._Z16mish_kernel_bf16PK13__nv_bfloat16PS_i)
        /*0070*/ 	.short	0x0380
        /*0072*/ 	.short	0x0014


	//----- nvinfo : EIATTR_SW_WAR
	.align		4
.L_19:
        /*0074*/ 	.byte	0x04, 0x36
        /*0076*/ 	.short	(.L_21 - .L_20)
.L_20:
        /*0078*/ 	.word	0x00000008
.L_21:


//--------------------- .nv.callgraph             --------------------------
	.section	.nv.callgraph,"",@"SHT_CUDA_CALLGRAPH"
	.align	4
	.sectionentsize	8
	.align		4
        /*0000*/ 	.word	0x00000000
	.align		4
        /*0004*/ 	.word	0xffffffff
	.align		4
        /*0008*/ 	.word	0x00000000
	.align		4
        /*000c*/ 	.word	0xfffffffe
	.align		4
        /*0010*/ 	.word	0x00000000
	.align		4
        /*0014*/ 	.word	0xfffffffd
	.align		4
        /*0018*/ 	.word	0x00000000
	.align		4
        /*001c*/ 	.word	0xfffffffc


//--------------------- .text._Z16mish_kernel_bf16PK13__nv_bfloat16PS_i --------------------------
	.section	.text._Z16mish_kernel_bf16PK13__nv_bfloat16PS_i,"ax",@progbits
	.align	128
        .global         _Z16mish_kernel_bf16PK13__nv_bfloat16PS_i
        .type           _Z16mish_kernel_bf16PK13__nv_bfloat16PS_i,@function
        .size           _Z16mish_kernel_bf16PK13__nv_bfloat16PS_i,(.L_x_26 - _Z16mish_kernel_bf16PK13__nv_bfloat16PS_i)
        .other          _Z16mish_kernel_bf16PK13__nv_bfloat16PS_i,@"STO_CUDA_ENTRY STV_DEFAULT"
_Z16mish_kernel_bf16PK13__nv_bfloat16PS_i:
.text._Z16mish_kernel_bf16PK13__nv_bfloat16PS_i:
[----:B------:R-:W-:Y:S01]  /*0000*/  LDC R1, c[0x0][0x37c] ;  /* 0x0000df00ff017b82 */ /* 0x000fe20000000800 */
[----:B------:R-:W0:Y:S01]  /*0010*/  S2R R11, SR_TID.X ;  /* 0x00000000000b7919 */ /* 0x000e220000002100 */
[----:B------:R-:W1:Y:S06]  /*0020*/  LDCU UR8, c[0x0][0x388] ;  /* 0x00007100ff0877ac */ /* 0x000e6c0008000800 */
[----:B------:R-:W0:Y:S01]  /*0030*/  S2UR UR6, SR_CTAID.X ;  /* 0x00000000000679c3 */ /* 0x000e220000002500 */
[----:B------:R-:W1:Y:S01]  /*0040*/  LDCU UR9, c[0x0][0x380] ;  /* 0x00007000ff0977ac */ /* 0x000e620008000800 */
[----:B------:R-:W2:Y:S06]  /*0050*/  LDCU.64 UR4, c[0x0][0x358] ;  /* 0x00006b00ff0477ac */ /* 0x000eac0008000a00 */
[----:B------:R-:W0:Y:S01]  /*0060*/  LDC R0, c[0x0][0x360] ;  /* 0x0000d800ff007b82 */ /* 0x000e220000000800 */
[----:B------:R-:W3:Y:S01]  /*0070*/  LDCU UR7, c[0x0][0x370] ;  /* 0x00006e00ff0777ac */ /* 0x000ee20008000800 */
[----:B-1----:R-:W-:Y:S01]  /*0080*/  ULOP3.LUT UP0, URZ, UR8, 0xf, UR9, 0xc8, !UPT ;  /* 0x0000000f08ff7892 */ /* 0x002fe2000f80c809 */
[----:B0-----:R-:W-:-:S02]  /*0090*/  IMAD R11, R0, UR6, R11 ;  /* 0x00000006000b7c24 */ /* 0x001fc4000f8e020b */
[----:B---3--:R-:W-:-:S06]  /*00a0*/  IMAD R0, R0, UR7, RZ ;  /* 0x0000000700007c24 */ /* 0x008fcc000f8e02ff */
[----:B--2---:R-:W-:Y:S05]  /*00b0*/  BRA.U !UP0, `(.L_x_0) ;  /* 0x0000000108887547 */ /* 0x004fea000b800000 */
[----:B------:R-:W0:Y:S01]  /*00c0*/  LDCU UR6, c[0x0][0x390] ;  /* 0x00007200ff0677ac */ /* 0x000e220008000800 */
[----:B------:R-:W1:Y:S01]  /*00d0*/  LDC.64 R4, c[0x0][0x380] ;  /* 0x0000e000ff047b82 */ /* 0x000e620000000a00 */
[----:B------:R-:W2:Y:S07]  /*00e0*/  LDCU UR7, c[0x0][0x390] ;  /* 0x00007200ff0777ac */ /* 0x000eae0008000800 */
[----:B------:R-:W3:Y:S01]  /*00f0*/  LDC.64 R2, c[0x0][0x388] ;  /* 0x0000e200ff027b82 */ /* 0x000ee20000000a00 */
[----:B0-----:R-:W-:-:S13]  /*0100*/  ISETP.GE.AND P0, PT, R11, UR6, PT ;  /* 0x000000060b007c0c */ /* 0x001fda000bf06270 */
[----:B--2---:R-:W-:Y:S05]  /*0110*/  @P0 EXIT ;  /* 0x000000000000094d */ /* 0x004fea0003800000 */
.L_x_3:
[----:B-1----:R-:W-:-:S06]  /*0120*/  IMAD.WIDE R6, R11, 0x2, R4 ;  /* 0x000000020b067825 */ /* 0x002fcc00078e0204 */
[----:B------:R-:W2:Y:S01]  /*0130*/  LDG.E.U16 R6, desc[UR4][R6.64] ;  /* 0x0000000406067981 */ /* 0x000ea2000c1e1500 */
[----:B------:R-:W-:Y:S01]  /*0140*/  BSSY.RECONVERGENT B0, `(.L_x_1) ;  /* 0x0000010000007945 */ /* 0x000fe20003800200 */
[----:B--2---:R-:W-:-:S04]  /*0150*/  SHF.L.U32 R9, R6, 0x10, RZ ;  /* 0x0000001006097819 */ /* 0x004fc800000006ff */
[----:B------:R-:W-:Y:S02]  /*0160*/  FSETP.GE.AND P0, PT, R9, 20, PT ;  /* 0x41a000000900780b */ /* 0x000fe40003f06000 */
[----:B------:R-:W-:-:S11]  /*0170*/  MOV R8, R9 ;  /* 0x0000000900087202 */ /* 0x000fd60000000f00 */
[----:B------:R-:W-:Y:S05]  /*0180*/  @P0 BRA `(.L_x_2) ;  /* 0x00000000002c0947 */ /* 0x000fea0003800000 */
[----:B------:R-:W-:-:S05]  /*0190*/  FMUL R6, R9, 1.4426950216293334961 ;  /* 0x3fb8aa3b09067820 */ /* 0x000fca0000400000 */
[----:B------:R-:W-:-:S13]  /*01a0*/  FSETP.GEU.AND P0, PT, R6, -126, PT ;  /* 0xc2fc00000600780b */ /* 0x000fda0003f0e000 */
[----:B------:R-:W-:-:S04]  /*01b0*/  @!P0 FMUL R6, R6, 0.5 ;  /* 0x3f00000006068820 */ /* 0x000fc80000400000 */
[----:B------:R-:W0:Y:S02]  /*01c0*/  MUFU.EX2 R7, R6 ;  /* 0x0000000600077308 */ /* 0x000e240000000800 */
[----:B0-----:R-:W-:-:S04]  /*01d0*/  @!P0 FMUL R7, R7, R7 ;  /* 0x0000000707078220 */ /* 0x001fc80000400000 */
[----:B------:R-:W-:-:S05]  /*01e0*/  FADD R7, R7, 1 ;  /* 0x3f80000007077421 */ /* 0x000fca0000000000 */
[----:B------:R-:W-:-:S13]  /*01f0*/  FSETP.GEU.AND P0, PT, |R7|, 1.175494350822287508e-38, PT ;  /* 0x008000000700780b */ /* 0x000fda0003f0e200 */
[----:B------:R-:W-:-:S04]  /*0200*/  @!P0 FMUL R7, R7, 16777216 ;  /* 0x4b80000007078820 */ /* 0x000fc80000400000 */
[----:B------:R-:W0:Y:S02]  /*0210*/  MUFU.LG2 R8, R7 ;  /* 0x0000000700087308 */ /* 0x000e240000000c00 */
[----:B0-----:R-:W-:-:S04]  /*0220*/  @!P0 FADD R8, R8, -24 ;  /* 0xc1c0000008088421 */ /* 0x001fc80000000000 */
[----:B------:R-:W-:-:S07]  /*0230*/  FMUL R8, R8, 0.69314718246459960938 ;  /* 0x3f31721808087820 */ /* 0x000fce0000400000 */
.L_x_2:
[----:B------:R-:W-:Y:S05]  /*0240*/  BSYNC.RECONVERGENT B0 ;  /* 0x0000000000007941 */ /* 0x000fea0003800200 */
.L_x_1:
[----:B------:R-:W0:Y:S02]  /*0250*/  MUFU.TANH R6, R8 ;  /* 0x0000000800067308 */ /* 0x000e240000002400 */
[----:B0-----:R-:W-:-:S05]  /*0260*/  FMUL R6, R9, R6 ;  /* 0x0000000609067220 */ /* 0x001fca0000400000 */
[----:B------:R-:W-:Y:S01]  /*0270*/  F2FP.BF16.F32.PACK_AB R9, RZ, R6 ;  /* 0x00000006ff09723e */ /* 0x000fe200000010ff */
[----:B---3--:R-:W-:Y:S01]  /*0280*/  IMAD.WIDE R6, R11, 0x2, R2 ;  /* 0x000000020b067825 */ /* 0x008fe200078e0202 */
[----:B------:R-:W-:-:S04]  /*0290*/  IADD3 R11, PT, PT, R0, R11, RZ ;  /* 0x0000000b000b7210 */ /* 0x000fc80007ffe0ff */
[----:B------:R0:W-:Y:S01]  /*02a0*/  STG.E.U16 desc[UR4][R6.64], R9 ;  /* 0x0000000906007986 */ /* 0x0001e2000c101504 */
[----:B------:R-:W-:-:S13]  /*02b0*/  ISETP.GE.AND P0, PT, R11, UR7, PT ;  /* 0x000000070b007c0c */ /* 0x000fda000bf06270 */
[----:B0-----:R-:W-:Y:S05]  /*02c0*/  @!P0 BRA `(.L_x_3) ;  /* 0xfffffffc00948947 */ /* 0x001fea000383ffff */
[----:B------:R-:W-:Y:S05]  /*02d0*/  EXIT ;  /* 0x000000000000794d */ /* 0x000fea0003800000 */
.L_x_0:
[----:B------:R-:W0:Y:S01]  /*02e0*/  LDC R3, c[0x0][0x390] ;  /* 0x0000e400ff037b82 */ /* 0x000e220000000800 */
[----:B------:R-:W-:Y:S01]  /*02f0*/  BSSY.RECONVERGENT B0, `(.L_x_4) ;  /* 0x00000b1000007945 */ /* 0x000fe20003800200 */
[----:B0-----:R-:W-:-:S04]  /*0300*/  SHF.R.S32.HI R2, RZ, 0x1f, R3 ;  /* 0x0000001fff027819 */ /* 0x001fc80000011403 */
[----:B------:R-:W-:-:S04]  /*0310*/  LEA.HI R2, R2, R3, RZ, 0x3 ;  /* 0x0000000302027211 */ /* 0x000fc800078f18ff */
[----:B------:R-:W-:-:S04]  /*0320*/  SHF.R.S32.HI R10, RZ, 0x3, R2 ;  /* 0x00000003ff0a7819 */ /* 0x000fc80000011402 */
[----:B------:R-:W-:-:S13]  /*0330*/  ISETP.GE.AND P0, PT, R11, R10, PT ;  /* 0x0000000a0b00720c */ /* 0x000fda0003f06270 */
[----:B------:R-:W-:Y:S05]  /*0340*/  @P0 BRA `(.L_x_5) ;  /* 0x0000000800ac0947 */ /* 0x000fea0003800000 */
[----:B------:R-:W0:Y:S01]  /*0350*/  LDC.64 R8, c[0x0][0x380] ;  /* 0x0000e000ff087b82 */ /* 0x000e220000000a00 */
[----:B------:R-:W-:-:S07]  /*0360*/  MOV R13, R11 ;  /* 0x0000000b000d7202 */ /* 0x000fce0000000f00 */
[----:B------:R-:W1:Y:S02]  /*0370*/  LDC.64 R2, c[0x0][0x388] ;  /* 0x0000e200ff027b82 */ /* 0x000e640000000a00 */
.L_x_22:
[----:B0-2---:R-:W-:-:S06]  /*0380*/  IMAD.WIDE R6, R13, 0x10, R8 ;  /* 0x000000100d067825 */ /* 0x005fcc00078e0208 */
[----:B------:R-:W2:Y:S01]  /*0390*/  LDG.E.128 R4, desc[UR4][R6.64] ;  /* 0x0000000406047981 */ /* 0x000ea2000c1e1d00 */
[----:B------:R-:W-:Y:S01]  /*03a0*/  BSSY.RECONVERGENT B1, `(.L_x_6) ;  /* 0x0000012000017945 */ /* 0x000fe20003800200 */
[C---:B--2---:R-:W-:Y:S02]  /*03b0*/  SHF.L.U32 R12, R4.reuse, 0x10, RZ ;  /* 0x00000010040c7819 */ /* 0x044fe400000006ff */
[----:B------:R-:W-:Y:S02]  /*03c0*/  PRMT R4, R4, 0x7632, R4 ;  /* 0x0000763204047816 */ /* 0x000fe40000000004 */
[----:B------:R-:W-:Y:S02]  /*03d0*/  FSETP.GE.AND P0, PT, R12, 20, PT ;  /* 0x41a000000c00780b */ /* 0x000fe40003f06000 */
[----:B------:R-:W-:Y:S02]  /*03e0*/  SHF.L.U32 R4, R4, 0x10, RZ ;  /* 0x0000001004047819 */ /* 0x000fe400000006ff */
[----:B------:R-:W-:-:S09]  /*03f0*/  MOV R15, R12 ;  /* 0x0000000c000f7202 */ /* 0x000fd20000000f00 */
        /* <DEDUP_REMOVED lines=12> */
.L_x_7:
[----:B------:R-:W-:Y:S05]  /*04c0*/  BSYNC.RECONVERGENT B1 ;  /* 0x0000000000017941 */ /* 0x000fea0003800200 */
.L_x_6:
[----:B------:R-:W-:Y:S01]  /*04d0*/  FSETP.GE.AND P0, PT, R4, 20, PT ;  /* 0x41a000000400780b */ /* 0x000fe20003f06000 */
[----:B------:R-:W0:Y:S01]  /*04e0*/  MUFU.TANH R15, R15 ;  /* 0x0000000f000f7308 */ /* 0x000e220000002400 */
[----:B------:R-:W-:Y:S01]  /*04f0*/  BSSY.RECONVERGENT B1, `(.L_x_8) ;  /* 0x000000f000017945 */ /* 0x000fe20003800200 */
[----:B------:R-:W-:Y:S02]  /*0500*/  SHF.L.U32 R14, R5, 0x10, RZ ;  /* 0x00000010050e7819 */ /* 0x000fe400000006ff */
[----:B------:R-:W-:-:S08]  /*0510*/  MOV R16, R4 ;  /* 0x0000000400107202 */ /* 0x000fd00000000f00 */
[----:B------:R-:W-:Y:S05]  /*0520*/  @P0 BRA `(.L_x_9) ;  /* 0x00000000002c0947 */ /* 0x000fea0003800000 */
[----:B------:R-:W-:-:S05]  /*0530*/  FMUL R17, R4, 1.4426950216293334961 ;  /* 0x3fb8aa3b04117820 */ /* 0x000fca0000400000 */
[----:B------:R-:W-:-:S13]  /*0540*/  FSETP.GEU.AND P0, PT, R17, -126, PT ;  /* 0xc2fc00001100780b */ /* 0x000fda0003f0e000 */
[----:B------:R-:W-:-:S04]  /*0550*/  @!P0 FMUL R17, R17, 0.5 ;  /* 0x3f00000011118820 */ /* 0x000fc80000400000 */
[----:B------:R-:W2:Y:S02]  /*0560*/  MUFU.EX2 R16, R17 ;  /* 0x0000001100107308 */ /* 0x000ea40000000800 */
[----:B--2---:R-:W-:-:S04]  /*0570*/  @!P0 FMUL R16, R16, R16 ;  /* 0x0000001010108220 */ /* 0x004fc80000400000 */
[----:B------:R-:W-:-:S05]  /*0580*/  FADD R18, R16, 1 ;  /* 0x3f80000010127421 */ /* 0x000fca0000000000 */
[----:B------:R-:W-:-:S13]  /*0590*/  FSETP.GEU.AND P0, PT, |R18|, 1.175494350822287508e-38, PT ;  /* 0x008000001200780b */ /* 0x000fda0003f0e200 */
[----:B------:R-:W-:-:S04]  /*05a0*/  @!P0 FMUL R18, R18, 16777216 ;  /* 0x4b80000012128820 */ /* 0x000fc80000400000 */
[----:B------:R-:W2:Y:S02]  /*05b0*/  MUFU.LG2 R16, R18 ;  /* 0x0000001200107308 */ /* 0x000ea40000000c00 */
[----:B--2---:R-:W-:-:S04]  /*05c0*/  @!P0 FADD R16, R16, -24 ;  /* 0xc1c0000010108421 */ /* 0x004fc80000000000 */
[----:B------:R-:W-:-:S07]  /*05d0*/  FMUL R16, R16, 0.69314718246459960938 ;  /* 0x3f31721810107820 */ /* 0x000fce0000400000 */
.L_x_9:
[----:B------:R-:W-:Y:S05]  /*05e0*/  BSYNC.RECONVERGENT B1 ;  /* 0x0000000000017941 */ /* 0x000fea0003800200 */
.L_x_8:
[----:B------:R-:W-:Y:S01]  /*05f0*/  FSETP.GE.AND P0, PT, R14, 20, PT ;  /* 0x41a000000e00780b */ /* 0x000fe20003f06000 */
[----:B------:R2:W3:Y:S01]  /*0600*/  MUFU.TANH R17, R16 ;  /* 0x0000001000117308 */ /* 0x0004e20000002400 */
[----:B------:R-:W-:Y:S01]  /*0610*/  PRMT R5, R5, 0x7632, R5 ;  /* 0x0000763205057816 */ /* 0x000fe20000000005 */
[----:B------:R-:W-:Y:S01]  /*0620*/  BSSY.RECONVERGENT B1, `(.L_x_10) ;  /* 0x000000f000017945 */ /* 0x000fe20003800200 */
[----:B------:R-:W-:Y:S02]  /*0630*/  MOV R18, R14 ;  /* 0x0000000e00127202 */ /* 0x000fe40000000f00 */
[----:B------:R-:W-:-:S07]  /*0640*/  SHF.L.U32 R5, R5, 0x10, RZ ;  /* 0x0000001005057819 */ /* 0x000fce00000006ff */
[----:B--2---:R-:W-:Y:S05]  /*0650*/  @P0 BRA `(.L_x_11) ;  /* 0x00000000002c0947 */ /* 0x004fea0003800000 */
        /* <DEDUP_REMOVED lines=11> */
.L_x_11:
[----:B------:R-:W-:Y:S05]  /*0710*/  BSYNC.RECONVERGENT B1 ;  /* 0x0000000000017941 */ /* 0x000fea0003800200 */
.L_x_10:
[----:B------:R-:W-:Y:S01]  /*0720*/  FSETP.GE.AND P0, PT, R5, 20, PT ;  /* 0x41a000000500780b */ /* 0x000fe20003f06000 */
[----:B------:R2:W4:Y:S01]  /*0730*/  MUFU.TANH R19, R18 ;  /* 0x0000001200137308 */ /* 0x0005220000002400 */
[----:B------:R-:W-:Y:S01]  /*0740*/  BSSY.RECONVERGENT B1, `(.L_x_12) ;  /* 0x000000f000017945 */ /* 0x000fe20003800200 */
[----:B------:R-:W-:Y:S02]  /*0750*/  SHF.L.U32 R16, R6, 0x10, RZ ;  /* 0x0000001006107819 */ /* 0x000fe400000006ff */
[----:B------:R-:W-:-:S08]  /*0760*/  MOV R20, R5 ;  /* 0x0000000500147202 */ /* 0x000fd00000000f00 */
        /* <DEDUP_REMOVED lines=12> */
.L_x_13:
[----:B------:R-:W-:Y:S05]  /*0830*/  BSYNC.RECONVERGENT B1 ;  /* 0x0000000000017941 */ /* 0x000fea0003800200 */
.L_x_12:
[----:B------:R-:W-:Y:S01]  /*0840*/  FSETP.GE.AND P0, PT, R16, 20, PT ;  /* 0x41a000001000780b */ /* 0x000fe20003f06000 */
[----:B------:R2:W0:Y:S01]  /*0850*/  MUFU.TANH R18, R20 ;  /* 0x0000001400127308 */ /* 0x0004220000002400 */
        /* <DEDUP_REMOVED lines=16> */
.L_x_15:
[----:B------:R-:W-:Y:S05]  /*0960*/  BSYNC.RECONVERGENT B1 ;  /* 0x0000000000017941 */ /* 0x000fea0003800200 */
.L_x_14:
[----:B------:R-:W-:Y:S01]  /*0970*/  FSETP.GE.AND P0, PT, R6, 20, PT ;  /* 0x41a000000600780b */ /* 0x000fe20003f06000 */
[----:B------:R-:W2:Y:S01]  /*0980*/  MUFU.TANH R21, R21 ;  /* 0x0000001500157308 */ /* 0x000ea20000002400 */
[----:B------:R-:W-:Y:S01]  /*0990*/  BSSY.RECONVERGENT B1, `(.L_x_16) ;  /* 0x000000f000017945 */ /* 0x000fe20003800200 */
[----:B------:R-:W-:Y:S02]  /*09a0*/  SHF.L.U32 R20, R7, 0x10, RZ ;  /* 0x0000001007147819 */ /* 0x000fe400000006ff */
[----:B------:R-:W-:-:S08]  /*09b0*/  MOV R22, R6 ;  /* 0x0000000600167202 */ /* 0x000fd00000000f00 */
[----:B------:R-:W-:Y:S05]  /*09c0*/  @P0 BRA `(.L_x_17) ;  /* 0x00000000002c0947 */ /* 0x000fea0003800000 */
[----:B------:R-:W-:-:S05]  /*09d0*/  FMUL R23, R6, 1.4426950216293334961 ;  /* 0x3fb8aa3b06177820 */ /* 0x000fca0000400000 */
[----:B------:R-:W-:-:S13]  /*09e0*/  FSETP.GEU.AND P0, PT, R23, -126, PT ;  /* 0xc2fc00001700780b */ /* 0x000fda0003f0e000 */
[----:B------:R-:W-:-:S04]  /*09f0*/  @!P0 FMUL R23, R23, 0.5 ;  /* 0x3f00000017178820 */ /* 0x000fc80000400000 */
[----:B------:R-:W5:Y:S02]  /*0a00*/  MUFU.EX2 R22, R23 ;  /* 0x0000001700167308 */ /* 0x000f640000000800 */
[----:B-----5:R-:W-:-:S04]  /*0a10*/  @!P0 FMUL R22, R22, R22 ;  /* 0x0000001616168220 */ /* 0x020fc80000400000 */
[----:B------:R-:W-:-:S05]  /*0a20*/  FADD R24, R22, 1 ;  /* 0x3f80000016187421 */ /* 0x000fca0000000000 */
[----:B------:R-:W-:-:S13]  /*0a30*/  FSETP.GEU.AND P0, PT, |R24|, 1.175494350822287508e-38, PT ;  /* 0x008000001800780b */ /* 0x000fda0003f0e200 */
[----:B------:R-:W-:-:S04]  /*0a40*/  @!P0 FMUL R24, R24, 16777216 ;  /* 0x4b80000018188820 */ /* 0x000fc80000400000 */
[----:B------:R-:W5:Y:S02]  /*0a50*/  MUFU.LG2 R22, R24 ;  /* 0x0000001800167308 */ /* 0x000f640000000c00 */
[----:B-----5:R-:W-:-:S04]  /*0a60*/  @!P0 FADD R22, R22, -24 ;  /* 0xc1c0000016168421 */ /* 0x020fc80000000000 */
[----:B------:R-:W-:-:S07]  /*0a70*/  FMUL R22, R22, 0.69314718246459960938 ;  /* 0x3f31721816167820 */ /* 0x000fce0000400000 */
.L_x_17:
[----:B------:R-:W-:Y:S05]  /*0a80*/  BSYNC.RECONVERGENT B1 ;  /* 0x0000000000017941 */ /* 0x000fea0003800200 */
.L_x_16:
[----:B------:R-:W-:Y:S01]  /*0a90*/  FSETP.GE.AND P0, PT, R20, 20, PT ;  /* 0x41a000001400780b */ /* 0x000fe20003f06000 */
[----:B------:R0:W0:Y:S01]  /*0aa0*/  MUFU.TANH R25, R22 ;  /* 0x0000001600197308 */ /* 0x0000220000002400 */
[----:B------:R-:W-:Y:S01]  /*0ab0*/  BSSY.RECONVERGENT B1, `(.L_x_18) ;  /* 0x000000e000017945 */ /* 0x000fe20003800200 */
[----:B------:R-:W-:-:S10]  /*0ac0*/  MOV R23, R20 ;  /* 0x0000001400177202 */ /* 0x000fd40000000f00 */
[----:B------:R-:W-:Y:S05]  /*0ad0*/  @P0 BRA `(.L_x_19) ;  /* 0x00000000002c0947 */ /* 0x000fea0003800000 */
[----:B0-----:R-:W-:-:S05]  /*0ae0*/  FMUL R22, R20, 1.4426950216293334961 ;  /* 0x3fb8aa3b14167820 */ /* 0x001fca0000400000 */
        /* <DEDUP_REMOVED lines=10> */
.L_x_19:
[----:B------:R-:W-:Y:S05]  /*0b90*/  BSYNC.RECONVERGENT B1 ;  /* 0x0000000000017941 */ /* 0x000fea0003800200 */
.L_x_18:
[----:B0-----:R-:W-:Y:S01]  /*0ba0*/  PRMT R22, R7, 0x7632, R22 ;  /* 0x0000763207167816 */ /* 0x001fe20000000016 */
[----:B------:R-:W-:Y:S01]  /*0bb0*/  FMUL R15, R12, R15 ;  /* 0x0000000f0c0f7220 */ /* 0x000fe20000400000 */
[----:B------:R-:W0:Y:S01]  /*0bc0*/  MUFU.TANH R23, R23 ;  /* 0x0000001700177308 */ /* 0x000e220000002400 */
[----:B---3--:R-:W-:Y:S01]  /*0bd0*/  FMUL R4, R4, R17 ;  /* 0x0000001104047220 */ /* 0x008fe20000400000 */
[----:B------:R-:W-:Y:S01]  /*0be0*/  SHF.L.U32 R12, R22, 0x10, RZ ;  /* 0x00000010160c7819 */ /* 0x000fe200000006ff */
[----:B----4-:R-:W-:Y:S01]  /*0bf0*/  FMUL R14, R14, R19 ;  /* 0x000000130e0e7220 */ /* 0x010fe20000400000 */
[----:B------:R-:W-:Y:S01]  /*0c00*/  FMUL R5, R5, R18 ;  /* 0x0000001205057220 */ /* 0x000fe20000400000 */
[----:B------:R-:W-:Y:S01]  /*0c10*/  MOV R7, R13 ;  /* 0x0000000d00077202 */ /* 0x000fe20000000f00 */
[----:B--2---:R-:W-:Y:S01]  /*0c20*/  FMUL R21, R16, R21 ;  /* 0x0000001510157220 */ /* 0x004fe20000400000 */
[----:B------:R-:W-:Y:S01]  /*0c30*/  FSETP.GE.AND P1, PT, R12, 20, PT ;  /* 0x41a000000c00780b */ /* 0x000fe20003f26000 */
[----:B------:R-:W-:Y:S01]  /*0c40*/  FMUL R6, R6, R25 ;  /* 0x0000001906067220 */ /* 0x000fe20000400000 */
[----:B------:R-:W-:Y:S01]  /*0c50*/  IADD3 R13, PT, PT, R0, R13, RZ ;  /* 0x0000000d000d7210 */ /* 0x000fe20007ffe0ff */
[----:B------:R-:W-:Y:S01]  /*0c60*/  BSSY.RECONVERGENT B1, `(.L_x_20) ;  /* 0x0000013000017945 */ /* 0x000fe20003800200 */
[----:B------:R-:W-:-:S02]  /*0c70*/  F2FP.BF16.F32.PACK_AB R4, R4, R15 ;  /* 0x0000000f0404723e */ /* 0x000fc400000010ff */
[----:B------:R-:W-:Y:S02]  /*0c80*/  ISETP.GE.AND P0, PT, R13, R10, PT ;  /* 0x0000000a0d00720c */ /* 0x000fe40003f06270 */
[----:B------:R-:W-:Y:S01]  /*0c90*/  F2FP.BF16.F32.PACK_AB R5, R5, R14 ;  /* 0x0000000e0505723e */ /* 0x000fe200000010ff */
[----:B0-----:R-:W-:Y:S01]  /*0ca0*/  FMUL R23, R20, R23 ;  /* 0x0000001714177220 */ /* 0x001fe20000400000 */
[----:B------:R-:W-:Y:S02]  /*0cb0*/  F2FP.BF16.F32.PACK_AB R6, R6, R21 ;  /* 0x000000150606723e */ /* 0x000fe400000010ff */
[----:B------:R-:W-:Y:S01]  /*0cc0*/  MOV R16, R12 ;  /* 0x0000000c00107202 */ /* 0x000fe20000000f00 */
[----:B------:R-:W-:Y:S06]  /*0cd0*/  @P1 BRA `(.L_x_21) ;  /* 0x00000000002c1947 */ /* 0x000fec0003800000 */
        /* <DEDUP_REMOVED lines=11> */
.L_x_21:
[----:B------:R-:W-:Y:S05]  /*0d90*/  BSYNC.RECONVERGENT B1 ;  /* 0x0000000000017941 */ /* 0x000fea0003800200 */
.L_x_20:
[----:B------:R-:W0:Y:S02]  /*0da0*/  MUFU.TANH R15, R16 ;  /* 0x00000010000f7308 */ /* 0x000e240000002400 */
[----:B0-----:R-:W-:Y:S01]  /*0db0*/  FMUL R12, R12, R15 ;  /* 0x0000000f0c0c7220 */ /* 0x001fe20000400000 */
[----:B-1----:R-:W-:-:S04]  /*0dc0*/  IMAD.WIDE R14, R7, 0x10, R2 ;  /* 0x00000010070e7825 */ /* 0x002fc800078e0202 */
[----:B------:R-:W-:-:S05]  /*0dd0*/  F2FP.BF16.F32.PACK_AB R7, R12, R23 ;  /* 0x000000170c07723e */ /* 0x000fca00000010ff */
[----:B------:R2:W-:Y:S01]  /*0de0*/  STG.E.128 desc[UR4][R14.64], R4 ;  /* 0x000000040e007986 */ /* 0x0005e2000c101d04 */
[----:B------:R-:W-:Y:S05]  /*0df0*/  @!P0 BRA `(.L_x_22) ;  /* 0xfffffff400608947 */ /* 0x000fea000383ffff */
.L_x_5:
[----:B------:R-:W-:Y:S05]  /*0e00*/  BSYNC.RECONVERGENT B0 ;  /* 0x0000000000007941 */ /* 0x000fea0003800200 */
.L_x_4:
[----:B------:R-:W0:Y:S02]  /*0e10*/  LDC R3, c[0x0][0x390] ;  /* 0x0000e400ff037b82 */ /* 0x000e240000000800 */
[----:B0-----:R-:W-:-:S05]  /*0e20*/  IMAD R0, R10, -0x8, R3 ;  /* 0xfffffff80a007824 */ /* 0x001fca00078e0203 */
[----:B------:R-:W-:-:S13]  /*0e30*/  ISETP.GE.AND P0, PT, R11, R0, PT ;  /* 0x000000000b00720c */ /* 0x000fda0003f06270 */
[----:B------:R-:W-:Y:S05]  /*0e40*/  @P0 EXIT ;  /* 0x000000000000094d */ /* 0x000fea0003800000 */
[----:B------:R-:W0:Y:S01]  /*0e50*/  LDC.64 R2, c[0x0][0x380] ;  /* 0x0000e000ff027b82 */ /* 0x000e220000000a00 */
[----:B------:R-:W-:-:S05]  /*0e60*/  LEA R11, R10, R11, 0x3 ;  /* 0x0000000b0a0b7211 */ /* 0x000fca00078e18ff */
[----:B0-----:R-:W-:-:S06]  /*0e70*/  IMAD.WIDE R2, R11, 0x2, R2 ;  /* 0x000000020b027825 */ /* 0x001fcc00078e0202 */
        /* <DEDUP_REMOVED lines=17> */
.L_x_24:
[----:B------:R-:W-:Y:S05]  /*0f90*/  BSYNC.RECONVERGENT B0 ;  /* 0x0000000000007941 */ /* 0x000fea0003800200 */
.L_x_23:
[----:B------:R-:W0:Y:S01]  /*0fa0*/  LDC.64 R2, c[0x0][0x388] ;  /* 0x0000e200ff027b82 */ /* 0x000e220000000a00 */
[----:B------:R-:W1:Y:S02]  /*0fb0*/  MUFU.TANH R0, R0 ;  /* 0x0000000000007308 */ /* 0x000e640000002400 */
[----:B-1----:R-:W-:-:S05]  /*0fc0*/  FMUL R4, R5, R0 ;  /* 0x0000000005047220 */ /* 0x002fca0000400000 */
[----:B------:R-:W-:Y:S01]  /*0fd0*/  F2FP.BF16.F32.PACK_AB R4, RZ, R4 ;  /* 0x00000004ff04723e */ /* 0x000fe200000010ff */
[----:B0-----:R-:W-:-:S05]  /*0fe0*/  IMAD.WIDE R2, R11, 0x2, R2 ;  /* 0x000000020b027825 */ /* 0x001fca00078e0202 */
[----:B------:R-:W-:Y:S01]  /*0ff0*/  STG.E.U16 desc[UR4][R2.64], R4 ;  /* 0x0000000402007986 */ /* 0x000fe2000c101504 */
[----:B------:R-:W-:Y:S05]  /*1000*/  EXIT ;  /* 0x000000000000794d */ /* 0x000fea0003800000 */
.L_x_25:
[----:B------:R-:W-:-:S00]  /*1010*/  BRA `(.L_x_25) ;  /* 0xfffffffc00fc7947 */ /* 0x000fc0000383ffff */
[----:B------:R-:W-:-:S00]  /*1020*/  NOP ;  /* 0x0000000000007918 */ /* 0x000fc00000000000 */
        /* <DEDUP_REMOVED lines=13> */
.L_x_26:


//--------------------- .nv.shared.reserved.0     --------------------------
	.section	.nv.shared.reserved.0,"aw",@nobits
	.weak		__nv_reservedSMEM_offset_0_alias
	.size		__nv_reservedSMEM_offset_0_alias, 0, 64
	.other		__nv_reservedSMEM_offset_0_alias,@"STO_CUDA_RESERVED_SHARED STV_DEFAULT"
__nv_reservedSMEM_offset_0_alias:
	.zero		0
	.zero		64


//--------------------- .nv.constant0._Z16mish_kernel_bf16PK13__nv_bfloat16PS_i --------------------------
	.section	.nv.constant0._Z16mish_kernel_bf16PK13__nv_bfloat16PS_i,"a",@progbits
	.sectionflags	@""
	.align	4
.nv.constant0._Z16mish_kernel_bf16PK13__nv_bfloat16PS_i:
	.zero		916


//--------------------- SYMBOLS --------------------------

	.type		.nv.reservedSmem.offset0,@object
	.size		.nv.reservedSmem.offset0,0x4
